//
// Generated by NVIDIA NVVM Compiler
//
// Compiler Build ID: CL-36424714
// Cuda compilation tools, release 13.0, V13.0.88
// Based on NVVM 20.0.0
//

.version 9.0
.target sm_100
.address_size 64

	// .globl	_Z3BFSiiiiiPKiS0_PiS0_S0_S1_S0_S1_S1_
// _ZZ3BFSiiiiiPKiS0_PiS0_S0_S1_S0_S1_S1_E7counter has been demoted
// _ZZ3BFSiiiiiPKiS0_PiS0_S0_S1_S0_S1_S1_E19localNextLevelNodes has been demoted

.visible .entry _Z3BFSiiiiiPKiS0_PiS0_S0_S1_S0_S1_S1_(
	.param .u32 _Z3BFSiiiiiPKiS0_PiS0_S0_S1_S0_S1_S1__param_0,
	.param .u32 _Z3BFSiiiiiPKiS0_PiS0_S0_S1_S0_S1_S1__param_1,
	.param .u32 _Z3BFSiiiiiPKiS0_PiS0_S0_S1_S0_S1_S1__param_2,
	.param .u32 _Z3BFSiiiiiPKiS0_PiS0_S0_S1_S0_S1_S1__param_3,
	.param .u32 _Z3BFSiiiiiPKiS0_PiS0_S0_S1_S0_S1_S1__param_4,
	.param .u64 .ptr .align 1 _Z3BFSiiiiiPKiS0_PiS0_S0_S1_S0_S1_S1__param_5,
	.param .u64 .ptr .align 1 _Z3BFSiiiiiPKiS0_PiS0_S0_S1_S0_S1_S1__param_6,
	.param .u64 .ptr .align 1 _Z3BFSiiiiiPKiS0_PiS0_S0_S1_S0_S1_S1__param_7,
	.param .u64 .ptr .align 1 _Z3BFSiiiiiPKiS0_PiS0_S0_S1_S0_S1_S1__param_8,
	.param .u64 .ptr .align 1 _Z3BFSiiiiiPKiS0_PiS0_S0_S1_S0_S1_S1__param_9,
	.param .u64 .ptr .align 1 _Z3BFSiiiiiPKiS0_PiS0_S0_S1_S0_S1_S1__param_10,
	.param .u64 .ptr .align 1 _Z3BFSiiiiiPKiS0_PiS0_S0_S1_S0_S1_S1__param_11,
	.param .u64 .ptr .align 1 _Z3BFSiiiiiPKiS0_PiS0_S0_S1_S0_S1_S1__param_12,
	.param .u64 .ptr .align 1 _Z3BFSiiiiiPKiS0_PiS0_S0_S1_S0_S1_S1__param_13
)
{
	.reg .pred 	%p<21>;
	.reg .b16 	%rs<2>;
	.reg .b32 	%r<46>;
	.reg .b64 	%rd<51>;
	// demoted variable
	.shared .align 4 .b8 _ZZ3BFSiiiiiPKiS0_PiS0_S0_S1_S0_S1_S1_E7counter[4];
	// demoted variable
	.shared .align 4 .b8 _ZZ3BFSiiiiiPKiS0_PiS0_S0_S1_S0_S1_S1_E19localNextLevelNodes[256];
	ld.param.u32 	%r24, [_Z3BFSiiiiiPKiS0_PiS0_S0_S1_S0_S1_S1__param_3];
	ld.param.u32 	%r25, [_Z3BFSiiiiiPKiS0_PiS0_S0_S1_S0_S1_S1__param_4];
	ld.param.u64 	%rd21, [_Z3BFSiiiiiPKiS0_PiS0_S0_S1_S0_S1_S1__param_10];
	ld.param.u64 	%rd22, [_Z3BFSiiiiiPKiS0_PiS0_S0_S1_S0_S1_S1__param_12];
	ld.param.u64 	%rd23, [_Z3BFSiiiiiPKiS0_PiS0_S0_S1_S0_S1_S1__param_13];
	cvta.to.global.u64 	%rd1, %rd21;
	cvta.to.global.u64 	%rd2, %rd22;
	cvta.to.global.u64 	%rd3, %rd23;
	mov.u32 	%r26, %ctaid.x;
	mov.u32 	%r1, %ntid.x;
	mov.u32 	%r2, %tid.x;
	mad.lo.s32 	%r42, %r26, %r1, %r2;
	setp.ge.s32 	%p1, %r42, %r24;
	@%p1 bra 	$L__BB0_29;
	setp.ne.s32 	%p2, %r2, 0;
	@%p2 bra 	$L__BB0_3;
	mov.b32 	%r27, 0;
	st.shared.u32 	[_ZZ3BFSiiiiiPKiS0_PiS0_S0_S1_S0_S1_S1_E7counter], %r27;
$L__BB0_3:
	ld.param.u64 	%rd48, [_Z3BFSiiiiiPKiS0_PiS0_S0_S1_S0_S1_S1__param_9];
	ld.param.u64 	%rd47, [_Z3BFSiiiiiPKiS0_PiS0_S0_S1_S0_S1_S1__param_8];
	ld.param.u64 	%rd46, [_Z3BFSiiiiiPKiS0_PiS0_S0_S1_S0_S1_S1__param_7];
	ld.param.u64 	%rd45, [_Z3BFSiiiiiPKiS0_PiS0_S0_S1_S0_S1_S1__param_6];
	ld.param.u64 	%rd44, [_Z3BFSiiiiiPKiS0_PiS0_S0_S1_S0_S1_S1__param_5];
	bar.sync 	0;
	mov.u32 	%r28, %nctaid.x;
	mul.lo.s32 	%r4, %r1, %r28;
	cvta.to.global.u64 	%rd4, %rd44;
	cvta.to.global.u64 	%rd5, %rd45;
	cvta.to.global.u64 	%rd6, %rd46;
	cvta.to.global.u64 	%rd7, %rd47;
	cvta.to.global.u64 	%rd8, %rd48;
$L__BB0_4:
	ld.param.u64 	%rd49, [_Z3BFSiiiiiPKiS0_PiS0_S0_S1_S0_S1_S1__param_11];
	cvta.to.global.u64 	%rd24, %rd49;
	mul.wide.s32 	%rd25, %r42, 4;
	add.s64 	%rd26, %rd24, %rd25;
	ld.global.u32 	%r6, [%rd26];
	mul.wide.s32 	%rd27, %r6, 4;
	add.s64 	%rd9, %rd4, %rd27;
	ld.global.u32 	%r43, [%rd9];
	ld.global.u32 	%r29, [%rd9+4];
	setp.ge.s32 	%p3, %r43, %r29;
	@%p3 bra 	$L__BB0_24;
	add.s64 	%rd35, %rd1, %rd27;
$L__BB0_6:
	mul.wide.s32 	%rd28, %r43, 4;
	add.s64 	%rd29, %rd5, %rd28;
	ld.global.u32 	%r9, [%rd29];
	mul.wide.s32 	%rd30, %r9, 4;
	add.s64 	%rd31, %rd6, %rd30;
	atom.relaxed.global.cas.b32 	%r30, [%rd31], 0, 1;
	setp.ne.s32 	%p4, %r30, 0;
	@%p4 bra 	$L__BB0_23;
	mul.wide.s32 	%rd32, %r9, 4;
	add.s64 	%rd33, %rd7, %rd32;
	ld.global.u32 	%r32, [%rd33];
	ld.global.u32 	%r10, [%rd35];
	add.s64 	%rd36, %rd8, %rd32;
	ld.global.u32 	%r11, [%rd36];
	mov.b32 	%r44, 0;
	setp.gt.s32 	%p5, %r32, 2;
	@%p5 bra 	$L__BB0_12;
	setp.eq.s32 	%p9, %r32, 0;
	@%p9 bra 	$L__BB0_16;
	setp.eq.s32 	%p10, %r32, 1;
	@%p10 bra 	$L__BB0_17;
	setp.eq.s32 	%p11, %r32, 2;
	@%p11 bra 	$L__BB0_11;
	bra.uni 	$L__BB0_20;
$L__BB0_11:
	and.b32  	%r34, %r11, %r10;
	setp.eq.s32 	%p14, %r34, 0;
	selp.u32 	%r44, 1, 0, %p14;
	bra.uni 	$L__BB0_20;
$L__BB0_12:
	setp.eq.s32 	%p6, %r32, 3;
	@%p6 bra 	$L__BB0_18;
	setp.eq.s32 	%p7, %r32, 4;
	@%p7 bra 	$L__BB0_19;
	setp.eq.s32 	%p8, %r32, 5;
	@%p8 bra 	$L__BB0_15;
	bra.uni 	$L__BB0_20;
$L__BB0_15:
	setp.eq.s32 	%p12, %r10, %r11;
	selp.u32 	%r44, 1, 0, %p12;
	bra.uni 	$L__BB0_20;
$L__BB0_16:
	and.b32  	%r44, %r11, %r10;
	bra.uni 	$L__BB0_20;
$L__BB0_17:
	or.b32  	%r44, %r11, %r10;
	bra.uni 	$L__BB0_20;
$L__BB0_18:
	or.b32  	%r33, %r11, %r10;
	setp.eq.s32 	%p13, %r33, 0;
	selp.u32 	%r44, 1, 0, %p13;
	bra.uni 	$L__BB0_20;
$L__BB0_19:
	xor.b32  	%r44, %r11, %r10;
$L__BB0_20:
	mul.wide.s32 	%rd37, %r9, 4;
	add.s64 	%rd38, %rd1, %rd37;
	st.global.u32 	[%rd38], %r44;
	atom.shared.add.u32 	%r19, [_ZZ3BFSiiiiiPKiS0_PiS0_S0_S1_S0_S1_S1_E7counter], 1;
	setp.lt.s32 	%p15, %r19, %r25;
	@%p15 bra 	$L__BB0_22;
	atom.global.add.u32 	%r35, [%rd3], 1;
	mul.wide.s32 	%rd39, %r35, 4;
	add.s64 	%rd40, %rd2, %rd39;
	st.global.u32 	[%rd40], %r9;
	bra.uni 	$L__BB0_23;
$L__BB0_22:
	shl.b32 	%r36, %r19, 2;
	mov.u32 	%r37, _ZZ3BFSiiiiiPKiS0_PiS0_S0_S1_S0_S1_S1_E19localNextLevelNodes;
	add.s32 	%r38, %r37, %r36;
	st.shared.u32 	[%r38], %r9;
$L__BB0_23:
	add.s32 	%r43, %r43, 1;
	ld.global.u32 	%r39, [%rd9+4];
	setp.lt.s32 	%p16, %r43, %r39;
	@%p16 bra 	$L__BB0_6;
$L__BB0_24:
	add.s32 	%r42, %r42, %r4;
	setp.lt.s32 	%p17, %r42, %r24;
	@%p17 bra 	$L__BB0_4;
	setp.ne.s32 	%p18, %r2, 0;
	bar.sync 	0;
	@%p18 bra 	$L__BB0_29;
	atom.global.add.u32 	%r40, [%rd3], %r25;
	mul.wide.s32 	%rd41, %r40, 4;
	add.s64 	%rd10, %rd2, %rd41;
	cvt.s64.s32 	%rd11, %r25;
	setp.eq.s32 	%p19, %r25, 0;
	@%p19 bra 	$L__BB0_29;
	shl.b64 	%rd12, %rd11, 2;
	mov.b64 	%rd50, 0;
	mov.u32 	%r45, _ZZ3BFSiiiiiPKiS0_PiS0_S0_S1_S0_S1_S1_E19localNextLevelNodes;
$L__BB0_28:
	ld.shared.u8 	%rs1, [%r45];
	add.s64 	%rd43, %rd10, %rd50;
	st.global.u8 	[%rd43], %rs1;
	add.s64 	%rd50, %rd50, 1;
	add.s32 	%r45, %r45, 1;
	setp.lt.u64 	%p20, %rd50, %rd12;
	@%p20 bra 	$L__BB0_28;
$L__BB0_29:
	ret;

}


// ===== COMPILED SASS (sm_100) =====

	.target	sm_100

	.elftype	@"ET_EXEC"


//--------------------- .note.nv.tkinfo           --------------------------
	.section	.note.nv.tkinfo,"",@"SHT_NOTE"
	.sectionflags	@"SHF_NOTE_NV_TKINFO"
	.tkinfo
        /*0018*/ 	.word	0x00000002
        /*0030*/ 	.string	""
        /*0030*/ 	.string	"ptxas"
        /*0030*/ 	.string	"Cuda compilation tools, release 13.0, V13.0.88"
        /*0030*/ 	.string	"Build cuda_13.0.r13.0/compiler.36424714_0"
        /*0030*/ 	.string	"-arch sm_100 -m 64 "



//--------------------- .note.nv.cuinfo           --------------------------
	.section	.note.nv.cuinfo,"",@"SHT_NOTE"
	.sectionflags	@"SHF_NOTE_NV_CUINFO"
        /*0018*/ 	.short	0x0002
        /*001a*/ 	.short	0x0064
        /*001c*/ 	.short	0x0082
	.zero		2


//--------------------- .nv.info                  --------------------------
	.section	.nv.info,"",@"SHT_CUDA_INFO"
	.align	4


	//----- nvinfo : EIATTR_REGCOUNT
	.align		4
        /*0000*/ 	.byte	0x04, 0x2f
        /*0002*/ 	.short	(.L_1 - .L_0)
	.align		4
.L_0:
        /*0004*/ 	.word	index@(_Z3BFSiiiiiPKiS0_PiS0_S0_S1_S0_S1_S1_)
        /*0008*/ 	.word	0x00000020


	//----- nvinfo : EIATTR_FRAME_SIZE
	.align		4
.L_1:
        /*000c*/ 	.byte	0x04, 0x11
        /*000e*/ 	.short	(.L_3 - .L_2)
	.align		4
.L_2:
        /*0010*/ 	.word	index@(_Z3BFSiiiiiPKiS0_PiS0_S0_S1_S0_S1_S1_)
        /*0014*/ 	.word	0x00000000


	//----- nvinfo : EIATTR_MIN_STACK_SIZE
	.align		4
.L_3:
        /*0018*/ 	.byte	0x04, 0x12
        /*001a*/ 	.short	(.L_5 - .L_4)
	.align		4
.L_4:
        /*001c*/ 	.word	index@(_Z3BFSiiiiiPKiS0_PiS0_S0_S1_S0_S1_S1_)
        /*0020*/ 	.word	0x00000000
.L_5:


//--------------------- .nv.compat                --------------------------
	.section	.nv.compat,"",@"SHT_CUDA_COMPAT_INFO"
	.align	4
        /*0000*/ 	.byte	0x02, 0x09, 0x00, 0x00, 0x02, 0x02, 0x01, 0x00, 0x02, 0x05, 0x05, 0x00, 0x03, 0x07, 0x01, 0x01
        /*0010*/ 	.byte	0x02, 0x03, 0x00, 0x00, 0x02, 0x06, 0x01, 0x00, 0x04, 0x0b, 0x08, 0x00, 0x09, 0x00, 0x00, 0x00
        /*0020*/ 	.byte	0x00, 0x00, 0x00, 0x00


//--------------------- .nv.info._Z3BFSiiiiiPKiS0_PiS0_S0_S1_S0_S1_S1_ --------------------------
	.section	.nv.info._Z3BFSiiiiiPKiS0_PiS0_S0_S1_S0_S1_S1_,"",@"SHT_CUDA_INFO"
	.sectionflags	@""
	.align	4


	//----- nvinfo : EIATTR_CUDA_API_VERSION
	.align		4
        /*0000*/ 	.byte	0x04, 0x37
        /*0002*/ 	.short	(.L_7 - .L_6)
.L_6:
        /*0004*/ 	.word	0x00000082


	//----- nvinfo : EIATTR_KPARAM_INFO
	.align		4
.L_7:
        /*0008*/ 	.byte	0x04, 0x17
        /*000a*/ 	.short	(.L_9 - .L_8)
.L_8:
        /*000c*/ 	.word	0x00000000
        /*0010*/ 	.short	0x000d
        /*0012*/ 	.short	0x0058
        /*0014*/ 	.byte	0x00, 0xf5, 0x21, 0x00


	//----- nvinfo : EIATTR_KPARAM_INFO
	.align		4
.L_9:
        /*0018*/ 	.byte	0x04, 0x17
        /*001a*/ 	.short	(.L_11 - .L_10)
.L_10:
        /*001c*/ 	.word	0x00000000
        /*0020*/ 	.short	0x000c
        /*0022*/ 	.short	0x0050
        /*0024*/ 	.byte	0x00, 0xf5, 0x21, 0x00


	//----- nvinfo : EIATTR_KPARAM_INFO
	.align		4
.L_11:
        /*0028*/ 	.byte	0x04, 0x17
        /*002a*/ 	.short	(.L_13 - .L_12)
.L_12:
        /*002c*/ 	.word	0x00000000
        /*0030*/ 	.short	0x000b
        /*0032*/ 	.short	0x0048
        /*0034*/ 	.byte	0x00, 0xf5, 0x21, 0x00


	//----- nvinfo : EIATTR_KPARAM_INFO
	.align		4
.L_13:
        /*0038*/ 	.byte	0x04, 0x17
        /*003a*/ 	.short	(.L_15 - .L_14)
.L_14:
        /*003c*/ 	.word	0x00000000
        /*0040*/ 	.short	0x000a
        /*0042*/ 	.short	0x0040
        /*0044*/ 	.byte	0x00, 0xf5, 0x21, 0x00


	//----- nvinfo : EIATTR_KPARAM_INFO
	.align		4
.L_15:
        /*0048*/ 	.byte	0x04, 0x17
        /*004a*/ 	.short	(.L_17 - .L_16)
.L_16:
        /*004c*/ 	.word	0x00000000
        /*0050*/ 	.short	0x0009
        /*0052*/ 	.short	0x0038
        /*0054*/ 	.byte	0x00, 0xf5, 0x21, 0x00


	//----- nvinfo : EIATTR_KPARAM_INFO
	.align		4
.L_17:
        /*0058*/ 	.byte	0x04, 0x17
        /*005a*/ 	.short	(.L_19 - .L_18)
.L_18:
        /*005c*/ 	.word	0x00000000
        /*0060*/ 	.short	0x0008
        /*0062*/ 	.short	0x0030
        /*0064*/ 	.byte	0x00, 0xf5, 0x21, 0x00


	//----- nvinfo : EIATTR_KPARAM_INFO
	.align		4
.L_19:
        /*0068*/ 	.byte	0x04, 0x17
        /*006a*/ 	.short	(.L_21 - .L_20)
.L_20:
        /*006c*/ 	.word	0x00000000
        /*0070*/ 	.short	0x0007
        /*0072*/ 	.short	0x0028
        /*0074*/ 	.byte	0x00, 0xf5, 0x21, 0x00


	//----- nvinfo : EIATTR_KPARAM_INFO
	.align		4
.L_21:
        /*0078*/ 	.byte	0x04, 0x17
        /*007a*/ 	.short	(.L_23 - .L_22)
.L_22:
        /*007c*/ 	.word	0x00000000
        /*0080*/ 	.short	0x0006
        /*0082*/ 	.short	0x0020
        /*0084*/ 	.byte	0x00, 0xf5, 0x21, 0x00


	//----- nvinfo : EIATTR_KPARAM_INFO
	.align		4
.L_23:
        /*0088*/ 	.byte	0x04, 0x17
        /*008a*/ 	.short	(.L_25 - .L_24)
.L_24:
        /*008c*/ 	.word	0x00000000
        /*0090*/ 	.short	0x0005
        /*0092*/ 	.short	0x0018
        /*0094*/ 	.byte	0x00, 0xf5, 0x21, 0x00


	//----- nvinfo : EIATTR_KPARAM_INFO
	.align		4
.L_25:
        /*0098*/ 	.byte	0x04, 0x17
        /*009a*/ 	.short	(.L_27 - .L_26)
.L_26:
        /*009c*/ 	.word	0x00000000
        /*00a0*/ 	.short	0x0004
        /*00a2*/ 	.short	0x0010
        /*00a4*/ 	.byte	0x00, 0xf0, 0x11, 0x00


	//----- nvinfo : EIATTR_KPARAM_INFO
	.align		4
.L_27:
        /*00a8*/ 	.byte	0x04, 0x17
        /*00aa*/ 	.short	(.L_29 - .L_28)
.L_28:
        /*00ac*/ 	.word	0x00000000
        /*00b0*/ 	.short	0x0003
        /*00b2*/ 	.short	0x000c
        /*00b4*/ 	.byte	0x00, 0xf0, 0x11, 0x00


	//----- nvinfo : EIATTR_KPARAM_INFO
	.align		4
.L_29:
        /*00b8*/ 	.byte	0x04, 0x17
        /*00ba*/ 	.short	(.L_31 - .L_30)
.L_30:
        /*00bc*/ 	.word	0x00000000
        /*00c0*/ 	.short	0x0002
        /*00c2*/ 	.short	0x0008
        /*00c4*/ 	.byte	0x00, 0xf0, 0x11, 0x00


	//----- nvinfo : EIATTR_KPARAM_INFO
	.align		4
.L_31:
        /*00c8*/ 	.byte	0x04, 0x17
        /*00ca*/ 	.short	(.L_33 - .L_32)
.L_32:
        /*00cc*/ 	.word	0x00000000
        /*00d0*/ 	.short	0x0001
        /*00d2*/ 	.short	0x0004
        /*00d4*/ 	.byte	0x00, 0xf0, 0x11, 0x00


	//----- nvinfo : EIATTR_KPARAM_INFO
	.align		4
.L_33:
        /*00d8*/ 	.byte	0x04, 0x17
        /*00da*/ 	.short	(.L_35 - .L_34)
.L_34:
        /*00dc*/ 	.word	0x00000000
        /*00e0*/ 	.short	0x0000
        /*00e2*/ 	.short	0x0000
        /*00e4*/ 	.byte	0x00, 0xf0, 0x11, 0x00


	//----- nvinfo : EIATTR_SPARSE_MMA_MASK
	.align		4
.L_35:
        /*00e8*/ 	.byte	0x03, 0x50
        /*00ea*/ 	.short	0x0000


	//----- nvinfo : EIATTR_MAXREG_COUNT
	.align		4
        /*00ec*/ 	.byte	0x03, 0x1b
        /*00ee*/ 	.short	0x00ff


	//----- nvinfo : EIATTR_NUM_BARRIERS
	.align		4
        /*00f0*/ 	.byte	0x02, 0x4c
        /*00f2*/ 	.byte	0x01
	.zero		1


	//----- nvinfo : EIATTR_MERCURY_ISA_VERSION
	.align		4
        /*00f4*/ 	.byte	0x03, 0x5f
        /*00f6*/ 	.short	0x0101


	//----- nvinfo : EIATTR_INT_WARP_WIDE_INSTR_OFFSETS
	.align		4
        /*00f8*/ 	.byte	0x04, 0x31
        /*00fa*/ 	.short	(.L_37 - .L_36)


	//   ....[0]....
.L_36:
        /*00fc*/ 	.word	0x00000560


	//   ....[1]....
        /*0100*/ 	.word	0x00000600


	//   ....[2]....
        /*0104*/ 	.word	0x00000660


	//   ....[3]....
        /*0108*/ 	.word	0x000006e0


	//----- nvinfo : EIATTR_VRC_CTA_INIT_COUNT
	.align		4
.L_37:
        /*010c*/ 	.byte	0x02, 0x4a
	.zero		1
	.zero		1


	//----- nvinfo : EIATTR_EXIT_INSTR_OFFSETS
	.align		4
        /*0110*/ 	.byte	0x04, 0x1c
        /*0112*/ 	.short	(.L_39 - .L_38)


	//   ....[0]....
.L_38:
        /*0114*/ 	.word	0x00000070


	//   ....[1]....
        /*0118*/ 	.word	0x00000810


	//   ....[2]....
        /*011c*/ 	.word	0x00000880


	//   ....[3]....
        /*0120*/ 	.word	0x00000ce0


	//   ....[4]....
        /*0124*/ 	.word	0x00000d30


	//----- nvinfo : EIATTR_INDIRECT_BRANCH_TARGETS
	.align		4
.L_39:
        /*0128*/ 	.byte	0x04, 0x34
        /*012a*/ 	.short	(.L_41 - .L_40)


	//   ....[0]....
.L_40:
        /*012c*/ 	.word	.L_x_16@srel
        /*0130*/ 	.short	0x0
        /*0132*/ 	.short	0x0
        /*0134*/ 	.word	0x4
        /*0138*/ 	.word	.L_x_17@srel
        /*013c*/ 	.word	.L_x_18@srel
        /*0140*/ 	.word	.L_x_19@srel
        /*0144*/ 	.word	.L_x_7@srel


	//   ....[1]....
        /* <DEDUP_REMOVED lines=8> */


	//----- nvinfo : EIATTR_CRS_STACK_SIZE
	.align		4
.L_41:
        /*0164*/ 	.byte	0x04, 0x1e
        /*0166*/ 	.short	(.L_43 - .L_42)
.L_42:
        /*0168*/ 	.word	0x00000000


	//----- nvinfo : EIATTR_CBANK_PARAM_SIZE
	.align		4
.L_43:
        /*016c*/ 	.byte	0x03, 0x19
        /*016e*/ 	.short	0x0060


	//----- nvinfo : EIATTR_PARAM_CBANK
	.align		4
        /*0170*/ 	.byte	0x04, 0x0a
        /*0172*/ 	.short	(.L_45 - .L_44)
	.align		4
.L_44:
        /*0174*/ 	.word	index@(.nv.constant0._Z3BFSiiiiiPKiS0_PiS0_S0_S1_S0_S1_S1_)
        /*0178*/ 	.short	0x0380
        /*017a*/ 	.short	0x0060


	//----- nvinfo : EIATTR_SW_WAR
	.align		4
.L_45:
        /*017c*/ 	.byte	0x04, 0x36
        /*017e*/ 	.short	(.L_47 - .L_46)
.L_46:
        /*0180*/ 	.word	0x00000008
.L_47:


//--------------------- .nv.callgraph             --------------------------
	.section	.nv.callgraph,"",@"SHT_CUDA_CALLGRAPH"
	.align	4
	.sectionentsize	8
	.align		4
        /*0000*/ 	.word	0x00000000
	.align		4
        /*0004*/ 	.word	0xffffffff
	.align		4
        /*0008*/ 	.word	0x00000000
	.align		4
        /*000c*/ 	.word	0xfffffffe
	.align		4
        /*0010*/ 	.word	0x00000000
	.align		4
        /*0014*/ 	.word	0xfffffffd
	.align		4
        /*0018*/ 	.word	0x00000000
	.align		4
        /*001c*/ 	.word	0xfffffffc


//--------------------- .nv.constant2._Z3BFSiiiiiPKiS0_PiS0_S0_S1_S0_S1_S1_ --------------------------
	.section	.nv.constant2._Z3BFSiiiiiPKiS0_PiS0_S0_S1_S0_S1_S1_,"a",@progbits
	.sectionflags	@""
	.align	4
.nv.constant2._Z3BFSiiiiiPKiS0_PiS0_S0_S1_S0_S1_S1_:
        /*0000*/ 	.byte	0x20, 0x04, 0x00, 0x00, 0x40, 0x04, 0x00, 0x00, 0xf0, 0x03, 0x00, 0x00, 0x30, 0x05, 0x00, 0x00
        /*0010*/ 	.byte	0xf0, 0x04, 0x00, 0x00, 0x20, 0x05, 0x00, 0x00, 0xc0, 0x04, 0x00, 0x00, 0x30, 0x05, 0x00, 0x00


//--------------------- .text._Z3BFSiiiiiPKiS0_PiS0_S0_S1_S0_S1_S1_ --------------------------
	.section	.text._Z3BFSiiiiiPKiS0_PiS0_S0_S1_S0_S1_S1_,"ax",@progbits
	.align	128
        .global         _Z3BFSiiiiiPKiS0_PiS0_S0_S1_S0_S1_S1_
        .type           _Z3BFSiiiiiPKiS0_PiS0_S0_S1_S0_S1_S1_,@function
        .size           _Z3BFSiiiiiPKiS0_PiS0_S0_S1_S0_S1_S1_,(.L_x_26 - _Z3BFSiiiiiPKiS0_PiS0_S0_S1_S0_S1_S1_)
        .other          _Z3BFSiiiiiPKiS0_PiS0_S0_S1_S0_S1_S1_,@"STO_CUDA_ENTRY STV_DEFAULT"
_Z3BFSiiiiiPKiS0_PiS0_S0_S1_S0_S1_S1_:
.text._Z3BFSiiiiiPKiS0_PiS0_S0_S1_S0_S1_S1_:
[----:B------:R-:W-:Y:S01]  /*0000*/  LDC R1, c[0x0][0x37c] ;  /* 0x0000df00ff017b82 */ /* 0x000fe20000000800 */
[----:B------:R-:W0:Y:S07]  /*0010*/  S2R R0, SR_TID.X ;  /* 0x0000000000007919 */ /* 0x000e2e0000002100 */
[----:B------:R-:W0:Y:S01]  /*0020*/  S2UR UR4, SR_CTAID.X ;  /* 0x00000000000479c3 */ /* 0x000e220000002500 */
[----:B------:R-:W1:Y:S07]  /*0030*/  LDCU UR5, c[0x0][0x38c] ;  /* 0x00007180ff0577ac */ /* 0x000e6e0008000800 */
[----:B------:R-:W0:Y:S02]  /*0040*/  LDC R23, c[0x0][0x360] ;  /* 0x0000d800ff177b82 */ /* 0x000e240000000800 */
[----:B0-----:R-:W-:-:S05]  /*0050*/  IMAD R22, R23, UR4, R0 ;  /* 0x0000000417167c24 */ /* 0x001fca000f8e0200 */
[----:B-1----:R-:W-:-:S13]  /*0060*/  ISETP.GE.AND P0, PT, R22, UR5, PT ;  /* 0x0000000516007c0c */ /* 0x002fda000bf06270 */
[----:B------:R-:W-:Y:S05]  /*0070*/  @P0 EXIT ;  /* 0x000000000000094d */ /* 0x000fea0003800000 */
[----:B------:R-:W-:Y:S01]  /*0080*/  ISETP.NE.AND P0, PT, R0, RZ, PT ;  /* 0x000000ff0000720c */ /* 0x000fe20003f05270 */
[----:B------:R-:W0:Y:S01]  /*0090*/  LDCU UR4, c[0x0][0x370] ;  /* 0x00006e00ff0477ac */ /* 0x000e220008000800 */
[----:B------:R-:W-:Y:S01]  /*00a0*/  BSSY.RECONVERGENT B0, `(.L_x_0) ;  /* 0x0000074000007945 */ /* 0x000fe20003800200 */
[----:B------:R-:W1:Y:S01]  /*00b0*/  LDCU.64 UR8, c[0x0][0x358] ;  /* 0x00006b00ff0877ac */ /* 0x000e620008000a00 */
[----:B------:R-:W2:Y:S09]  /*00c0*/  LDCU UR5, c[0x0][0x390] ;  /* 0x00007200ff0577ac */ /* 0x000eb20008000800 */
[----:B------:R-:W3:Y:S01]  /*00d0*/  @!P0 S2R R3, SR_CgaCtaId ;  /* 0x0000000000038919 */ /* 0x000ee20000008800 */
[----:B------:R-:W-:Y:S01]  /*00e0*/  @!P0 MOV R2, 0x400 ;  /* 0x0000040000028802 */ /* 0x000fe20000000f00 */
[----:B0-----:R-:W-:-:S03]  /*00f0*/  IMAD R23, R23, UR4, RZ ;  /* 0x0000000417177c24 */ /* 0x001fc6000f8e02ff */
[----:B---3--:R-:W-:-:S05]  /*0100*/  @!P0 LEA R2, R3, R2, 0x18 ;  /* 0x0000000203028211 */ /* 0x008fca00078ec0ff */
[----:B------:R0:W-:Y:S01]  /*0110*/  @!P0 STS [R2], RZ ;  /* 0x000000ff02008388 */ /* 0x0001e20000000800 */
[----:B-12---:R-:W-:Y:S06]  /*0120*/  BAR.SYNC.DEFER_BLOCKING 0x0 ;  /* 0x0000000000007b1d */ /* 0x006fec0000010000 */
.L_x_10:
[----:B0-----:R-:W0:Y:S01]  /*0130*/  LDC.64 R2, c[0x0][0x3c8] ;  /* 0x0000f200ff027b82 */ /* 0x001e220000000a00 */
[----:B------:R-:W1:Y:S07]  /*0140*/  LDCU UR4, c[0x0][0x38c] ;  /* 0x00007180ff0477ac */ /* 0x000e6e0008000800 */
[----:B------:R-:W2:Y:S01]  /*0150*/  LDC.64 R16, c[0x0][0x398] ;  /* 0x0000e600ff107b82 */ /* 0x000ea20000000a00 */
[----:B0-----:R-:W-:-:S05]  /*0160*/  IMAD.WIDE R2, R22, 0x4, R2 ;  /* 0x0000000416027825 */ /* 0x001fca00078e0202 */
[----:B------:R-:W2:Y:S02]  /*0170*/  LDG.E R19, desc[UR8][R2.64] ;  /* 0x0000000802137981 */ /* 0x000ea4000c1e1900 */
[----:B--2---:R-:W-:-:S05]  /*0180*/  IMAD.WIDE R16, R19, 0x4, R16 ;  /* 0x0000000413107825 */ /* 0x004fca00078e0210 */
[----:B------:R-:W2:Y:S04]  /*0190*/  LDG.E R25, desc[UR8][R16.64] ;  /* 0x0000000810197981 */ /* 0x000ea8000c1e1900 */
[----:B------:R-:W2:Y:S01]  /*01a0*/  LDG.E R4, desc[UR8][R16.64+0x4] ;  /* 0x0000040810047981 */ /* 0x000ea2000c1e1900 */
[----:B------:R-:W-:Y:S01]  /*01b0*/  IMAD.IADD R22, R23, 0x1, R22 ;  /* 0x0000000117167824 */ /* 0x000fe200078e0216 */
[----:B------:R-:W-:Y:S04]  /*01c0*/  BSSY.RECONVERGENT B1, `(.L_x_1) ;  /* 0x0000060000017945 */ /* 0x000fe80003800200 */
[----:B-1----:R-:W-:-:S02]  /*01d0*/  ISETP.GE.AND P0, PT, R22, UR4, PT ;  /* 0x0000000416007c0c */ /* 0x002fc4000bf06270 */
[----:B--2---:R-:W-:-:S13]  /*01e0*/  ISETP.GE.AND P1, PT, R25, R4, PT ;  /* 0x000000041900720c */ /* 0x004fda0003f26270 */
[----:B----4-:R-:W-:Y:S05]  /*01f0*/  @P1 BRA `(.L_x_2) ;  /* 0x0000000400701947 */ /* 0x010fea0003800000 */
[----:B------:R-:W0:Y:S08]  /*0200*/  LDC.64 R2, c[0x0][0x3c0] ;  /* 0x0000f000ff027b82 */ /* 0x000e300000000a00 */
[----:B------:R-:W1:Y:S08]  /*0210*/  LDC.64 R14, c[0x0][0x3c0] ;  /* 0x0000f000ff0e7b82 */ /* 0x000e700000000a00 */
[----:B------:R-:W2:Y:S08]  /*0220*/  LDC.64 R12, c[0x0][0x3d0] ;  /* 0x0000f400ff0c7b82 */ /* 0x000eb00000000a00 */
[----:B------:R-:W3:Y:S01]  /*0230*/  LDC.64 R10, c[0x0][0x3a0] ;  /* 0x0000e800ff0a7b82 */ /* 0x000ee20000000a00 */
[----:B0-----:R-:W-:-:S07]  /*0240*/  IMAD.WIDE R2, R19, 0x4, R2 ;  /* 0x0000000413027825 */ /* 0x001fce00078e0202 */
[----:B------:R-:W0:Y:S08]  /*0250*/  LDC.64 R8, c[0x0][0x3a8] ;  /* 0x0000ea00ff087b82 */ /* 0x000e300000000a00 */
[----:B------:R-:W4:Y:S08]  /*0260*/  LDC.64 R6, c[0x0][0x3b0] ;  /* 0x0000ec00ff067b82 */ /* 0x000f300000000a00 */
[----:B-12---:R-:W0:Y:S02]  /*0270*/  LDC.64 R4, c[0x0][0x3b8] ;  /* 0x0000ee00ff047b82 */ /* 0x006e240000000a00 */
.L_x_9:
[----:B0--3--:R-:W-:-:S06]  /*0280*/  IMAD.WIDE R26, R25, 0x4, R10 ;  /* 0x00000004191a7825 */ /* 0x009fcc00078e020a */
[----:B------:R-:W0:Y:S01]  /*0290*/  LDG.E R27, desc[UR8][R26.64] ;  /* 0x000000081a1b7981 */ /* 0x000e22000c1e1900 */
[----:B------:R-:W-:Y:S02]  /*02a0*/  IMAD.MOV.U32 R18, RZ, RZ, RZ ;  /* 0x000000ffff127224 */ /* 0x000fe400078e00ff */
[----:B------:R-:W-:Y:S02]  /*02b0*/  IMAD.MOV.U32 R19, RZ, RZ, 0x1 ;  /* 0x00000001ff137424 */ /* 0x000fe400078e00ff */
[----:B0-----:R-:W-:-:S05]  /*02c0*/  IMAD.WIDE R20, R27, 0x4, R8 ;  /* 0x000000041b147825 */ /* 0x001fca00078e0208 */
[----:B------:R-:W2:Y:S01]  /*02d0*/  ATOMG.E.CAS.STRONG.GPU PT, R18, [R20], R18, R19 ;  /* 0x00000012141273a9 */ /* 0x000ea200001ee113 */
[----:B------:R-:W-:Y:S01]  /*02e0*/  BSSY.RECONVERGENT B2, `(.L_x_3) ;  /* 0x0000049000027945 */ /* 0x000fe20003800200 */
[----:B--2---:R-:W-:-:S13]  /*02f0*/  ISETP.NE.AND P1, PT, R18, RZ, PT ;  /* 0x000000ff1200720c */ /* 0x004fda0003f25270 */
[----:B------:R-:W-:Y:S05]  /*0300*/  @P1 BRA `(.L_x_4) ;  /* 0x0000000400181947 */ /* 0x000fea0003800000 */
[C---:B----4-:R-:W-:Y:S01]  /*0310*/  IMAD.WIDE R18, R27.reuse, 0x4, R6 ;  /* 0x000000041b127825 */ /* 0x050fe200078e0206 */
[----:B------:R-:W5:Y:S04]  /*0320*/  LDG.E R29, desc[UR8][R2.64] ;  /* 0x00000008021d7981 */ /* 0x000f68000c1e1900 */
[----:B------:R0:W2:Y:S02]  /*0330*/  LDG.E R24, desc[UR8][R18.64] ;  /* 0x0000000812187981 */ /* 0x0000a4000c1e1900 */
[----:B0-----:R-:W-:-:S05]  /*0340*/  IMAD.WIDE R18, R27, 0x4, R4 ;  /* 0x000000041b127825 */ /* 0x001fca00078e0204 */
[----:B------:R0:W5:Y:S01]  /*0350*/  LDG.E R20, desc[UR8][R18.64] ;  /* 0x0000000812147981 */ /* 0x000162000c1e1900 */
[----:B------:R-:W-:Y:S01]  /*0360*/  BSSY.RECONVERGENT B3, `(.L_x_5) ;  /* 0x000001d000037945 */ /* 0x000fe20003800200 */
[----:B------:R-:W-:Y:S01]  /*0370*/  IMAD.MOV.U32 R21, RZ, RZ, RZ ;  /* 0x000000ffff157224 */ /* 0x000fe200078e00ff */
[----:B--2---:R-:W-:-:S13]  /*0380*/  ISETP.GT.AND P1, PT, R24, 0x2, PT ;  /* 0x000000021800780c */ /* 0x004fda0003f24270 */
[----:B0-----:R-:W-:Y:S05]  /*0390*/  @P1 BRA `(.L_x_6) ;  /* 0x0000000000301947 */ /* 0x001fea0003800000 */
[----:B------:R-:W-:-:S05]  /*03a0*/  VIMNMX.U32 R18, PT, PT, R24, 0x3, PT ;  /* 0x0000000318127848 */ /* 0x000fca0003fe0000 */
[----:B------:R-:W-:-:S04]  /*03b0*/  IMAD.SHL.U32 R24, R18, 0x4, RZ ;  /* 0x0000000412187824 */ /* 0x000fc800078e00ff */
[----:B------:R-:W0:Y:S02]  /*03c0*/  LDC R18, c[0x2][R24] ;  /* 0x0080000018127b82 */ /* 0x000e240000000800 */
[----:B0-----:R-:W-:-:S04]  /*03d0*/  SHF.R.S32.HI R19, RZ, 0x1f, R18 ;  /* 0x0000001fff137819 */ /* 0x001fc80000011412 */
.L_x_16:
[----:B------:R-:W-:Y:S05]  /*03e0*/  BRX R18 -0x3f0                                              (*"BRANCH_TARGETS .L_x_17,.L_x_18,.L_x_19,.L_x_7"*) ;  /* 0xfffffffc12047949 */ /* 0x000fea000383ffff */
.L_x_19:
[----:B-----5:R-:W-:-:S04]  /*03f0*/  LOP3.LUT P1, RZ, R20, R29, RZ, 0xc0, !PT ;  /* 0x0000001d14ff7212 */ /* 0x020fc8000782c0ff */
[----:B------:R-:W-:Y:S01]  /*0400*/  SEL R21, RZ, 0x1, P1 ;  /* 0x00000001ff157807 */ /* 0x000fe20000800000 */
[----:B------:R-:W-:Y:S08]  /*0410*/  BRA `(.L_x_7) ;  /* 0x0000000000447947 */ /* 0x000ff00003800000 */
.L_x_17:
[----:B-----5:R-:W-:Y:S01]  /*0420*/  LOP3.LUT R21, R20, R29, RZ, 0xc0, !PT ;  /* 0x0000001d14157212 */ /* 0x020fe200078ec0ff */
[----:B------:R-:W-:Y:S06]  /*0430*/  BRA `(.L_x_7) ;  /* 0x00000000003c7947 */ /* 0x000fec0003800000 */
.L_x_18:
[----:B-----5:R-:W-:Y:S01]  /*0440*/  LOP3.LUT R21, R20, R29, RZ, 0xfc, !PT ;  /* 0x0000001d14157212 */ /* 0x020fe200078efcff */
[----:B------:R-:W-:Y:S06]  /*0450*/  BRA `(.L_x_7) ;  /* 0x0000000000347947 */ /* 0x000fec0003800000 */
.L_x_6:
[----:B------:R-:W-:-:S05]  /*0460*/  IMAD.MOV.U32 R18, RZ, RZ, -0x3 ;  /* 0xfffffffdff127424 */ /* 0x000fca00078e00ff */
[----:B------:R-:W-:-:S05]  /*0470*/  VIADDMNMX.U32 R18, R24, R18, 0x3, PT ;  /* 0x0000000318127446 */ /* 0x000fca0003800012 */
[----:B------:R-:W-:-:S04]  /*0480*/  IMAD.SHL.U32 R24, R18, 0x4, RZ ;  /* 0x0000000412187824 */ /* 0x000fc800078e00ff */
[----:B------:R-:W0:Y:S02]  /*0490*/  LDC R18, c[0x2][R24+0x10] ;  /* 0x0080040018127b82 */ /* 0x000e240000000800 */
[----:B0-----:R-:W-:-:S04]  /*04a0*/  SHF.R.S32.HI R19, RZ, 0x1f, R18 ;  /* 0x0000001fff137819 */ /* 0x001fc80000011412 */
.L_x_21:
[----:B------:R-:W-:Y:S05]  /*04b0*/  BRX R18 -0x4c0                                              (*"BRANCH_TARGETS .L_x_22,.L_x_23,.L_x_24,.L_x_7"*) ;  /* 0xfffffff812d07949 */ /* 0x000fea000383ffff */
.L_x_24:
[----:B-----5:R-:W-:-:S04]  /*04c0*/  ISETP.NE.AND P1, PT, R29, R20, PT ;  /* 0x000000141d00720c */ /* 0x020fc80003f25270 */
[----:B------:R-:W-:Y:S01]  /*04d0*/  SEL R21, RZ, 0x1, P1 ;  /* 0x00000001ff157807 */ /* 0x000fe20000800000 */
[----:B------:R-:W-:Y:S08]  /*04e0*/  BRA `(.L_x_7) ;  /* 0x0000000000107947 */ /* 0x000ff00003800000 */
.L_x_22:
[----:B-----5:R-:W-:-:S04]  /*04f0*/  LOP3.LUT P1, RZ, R20, R29, RZ, 0xfc, !PT ;  /* 0x0000001d14ff7212 */ /* 0x020fc8000782fcff */
[----:B------:R-:W-:Y:S01]  /*0500*/  SEL R21, RZ, 0x1, P1 ;  /* 0x00000001ff157807 */ /* 0x000fe20000800000 */
[----:B------:R-:W-:Y:S08]  /*0510*/  BRA `(.L_x_7) ;  /* 0x0000000000047947 */ /* 0x000ff00003800000 */
.L_x_23:
[----:B-----5:R-:W-:-:S07]  /*0520*/  LOP3.LUT R21, R20, R29, RZ, 0x3c, !PT ;  /* 0x0000001d14157212 */ /* 0x020fce00078e3cff */
.L_x_7:
[----:B------:R-:W-:Y:S05]  /*0530*/  BSYNC.RECONVERGENT B3 ;  /* 0x0000000000037941 */ /* 0x000fea0003800200 */
.L_x_5:
[----:B-----5:R-:W0:Y:S01]  /*0540*/  S2R R20, SR_LANEID ;  /* 0x0000000000147919 */ /* 0x020e220000000000 */
[----:B------:R-:W-:Y:S01]  /*0550*/  IMAD.WIDE R18, R27, 0x4, R14 ;  /* 0x000000041b127825 */ /* 0x000fe200078e020e */
[----:B------:R-:W-:Y:S01]  /*0560*/  VOTEU.ANY UR4, UPT, PT ;  /* 0x0000000000047886 */ /* 0x000fe200038e0100 */
[----:B------:R-:W-:Y:S01]  /*0570*/  MOV R29, 0x400 ;  /* 0x00000400001d7802 */ /* 0x000fe20000000f00 */
[----:B------:R-:W1:Y:S01]  /*0580*/  S2R R24, SR_CgaCtaId ;  /* 0x0000000000187919 */ /* 0x000e620000008800 */
[----:B------:R-:W-:Y:S01]  /*0590*/  POPC R28, UR4 ;  /* 0x00000004001c7d09 */ /* 0x000fe20008000000 */
[----:B------:R2:W-:Y:S07]  /*05a0*/  STG.E desc[UR8][R18.64], R21 ;  /* 0x0000001512007986 */ /* 0x0005ee000c101908 */
[----:B--2---:R-:W0:Y:S02]  /*05b0*/  FLO.U32 R19, UR4 ;  /* 0x0000000400137d00 */ /* 0x004e2400080e0000 */
[----:B0-----:R-:W-:-:S02]  /*05c0*/  ISETP.EQ.U32.AND P1, PT, R19, R20, PT ;  /* 0x000000141300720c */ /* 0x001fc40003f22070 */
[----:B-1----:R-:W-:-:S11]  /*05d0*/  LEA R26, R24, R29, 0x18 ;  /* 0x0000001d181a7211 */ /* 0x002fd600078ec0ff */
[----:B------:R0:W1:Y:S02]  /*05e0*/  @P1 ATOMS.ADD R28, [R26], R28 ;  /* 0x0000001c1a1c138c */ /* 0x0000640000000000 */
[----:B0-----:R-:W0:Y:S02]  /*05f0*/  S2R R26, SR_LTMASK ;  /* 0x00000000001a7919 */ /* 0x001e240000003900 */
[----:B-1----:R-:W1:Y:S01]  /*0600*/  SHFL.IDX PT, R18, R28, R19, 0x1f ;  /* 0x00001f131c127589 */ /* 0x002e6200000e0000 */
[----:B0-----:R-:W-:-:S06]  /*0610*/  LOP3.LUT R21, R26, UR4, RZ, 0xc0, !PT ;  /* 0x000000041a157c12 */ /* 0x001fcc000f8ec0ff */
[----:B------:R-:W1:Y:S02]  /*0620*/  POPC R21, R21 ;  /* 0x0000001500157309 */ /* 0x000e640000000000 */
[----:B-1----:R-:W-:-:S05]  /*0630*/  IMAD.IADD R18, R18, 0x1, R21 ;  /* 0x0000000112127824 */ /* 0x002fca00078e0215 */
[----:B------:R-:W-:-:S13]  /*0640*/  ISETP.GE.AND P1, PT, R18, UR5, PT ;  /* 0x0000000512007c0c */ /* 0x000fda000bf26270 */
[----:B------:R-:W-:Y:S05]  /*0650*/  @!P1 BRA `(.L_x_8) ;  /* 0x0000000000349947 */ /* 0x000fea0003800000 */
[----:B------:R-:W-:Y:S01]  /*0660*/  VOTEU.ANY UR4, UPT, PT ;  /* 0x0000000000047886 */ /* 0x000fe200038e0100 */
[----:B------:R-:W0:Y:S01]  /*0670*/  LDC.64 R18, c[0x0][0x3d8] ;  /* 0x0000f600ff127b82 */ /* 0x000e220000000a00 */
[----:B------:R-:W1:Y:S08]  /*0680*/  FLO.U32 R24, UR4 ;  /* 0x0000000400187d00 */ /* 0x000e7000080e0000 */
[----:B------:R-:W0:Y:S01]  /*0690*/  POPC R29, UR4 ;  /* 0x00000004001d7d09 */ /* 0x000e220008000000 */
[----:B-1----:R-:W-:-:S13]  /*06a0*/  ISETP.EQ.U32.AND P1, PT, R24, R20, PT ;  /* 0x000000141800720c */ /* 0x002fda0003f22070 */
[----:B0-----:R-:W2:Y:S01]  /*06b0*/  @P1 ATOMG.E.ADD.STRONG.GPU PT, R19, desc[UR8][R18.64], R29 ;  /* 0x8000001d121319a8 */ /* 0x001ea200081ef108 */
[----:B------:R-:W-:-:S06]  /*06c0*/  LOP3.LUT R26, R26, UR4, RZ, 0xc0, !PT ;  /* 0x000000041a1a7c12 */ /* 0x000fcc000f8ec0ff */
[----:B------:R-:W0:Y:S01]  /*06d0*/  POPC R26, R26 ;  /* 0x0000001a001a7309 */ /* 0x000e220000000000 */
[----:B--2---:R-:W0:Y:S02]  /*06e0*/  SHFL.IDX PT, R21, R19, R24, 0x1f ;  /* 0x00001f1813157589 */ /* 0x004e2400000e0000 */
[----:B0-----:R-:W-:-:S04]  /*06f0*/  IMAD.IADD R21, R21, 0x1, R26 ;  /* 0x0000000115157824 */ /* 0x001fc800078e021a */
[----:B------:R-:W-:-:S05]  /*0700*/  IMAD.WIDE R20, R21, 0x4, R12 ;  /* 0x0000000415147825 */ /* 0x000fca00078e020c */
[----:B------:R0:W-:Y:S01]  /*0710*/  STG.E desc[UR8][R20.64], R27 ;  /* 0x0000001b14007986 */ /* 0x0001e2000c101908 */
[----:B------:R-:W-:Y:S05]  /*0720*/  BRA `(.L_x_4) ;  /* 0x0000000000107947 */ /* 0x000fea0003800000 */
.L_x_8:
[----:B------:R-:W-:-:S05]  /*0730*/  VIADD R29, R29, 0x4 ;  /* 0x000000041d1d7836 */ /* 0x000fca0000000000 */
[----:B------:R-:W-:-:S05]  /*0740*/  LEA R29, R24, R29, 0x18 ;  /* 0x0000001d181d7211 */ /* 0x000fca00078ec0ff */
[----:B------:R-:W-:-:S05]  /*0750*/  IMAD R18, R18, 0x4, R29 ;  /* 0x0000000412127824 */ /* 0x000fca00078e021d */
[----:B------:R1:W-:Y:S02]  /*0760*/  STS [R18], R27 ;  /* 0x0000001b12007388 */ /* 0x0003e40000000800 */
.L_x_4:
[----:B------:R-:W-:Y:S05]  /*0770*/  BSYNC.RECONVERGENT B2 ;  /* 0x0000000000027941 */ /* 0x000fea0003800200 */
.L_x_3:
[----:B-1----:R-:W2:Y:S01]  /*0780*/  LDG.E R18, desc[UR8][R16.64+0x4] ;  /* 0x0000040810127981 */ /* 0x002ea2000c1e1900 */
[----:B------:R-:W-:-:S05]  /*0790*/  VIADD R25, R25, 0x1 ;  /* 0x0000000119197836 */ /* 0x000fca0000000000 */
[----:B--2---:R-:W-:-:S13]  /*07a0*/  ISETP.GE.AND P1, PT, R25, R18, PT ;  /* 0x000000121900720c */ /* 0x004fda0003f26270 */
[----:B------:R-:W-:Y:S05]  /*07b0*/  @!P1 BRA `(.L_x_9) ;  /* 0xfffffff800b09947 */ /* 0x000fea000383ffff */
.L_x_2:
[----:B------:R-:W-:Y:S05]  /*07c0*/  BSYNC.RECONVERGENT B1 ;  /* 0x0000000000017941 */ /* 0x000fea0003800200 */
.L_x_1:
[----:B------:R-:W-:Y:S05]  /*07d0*/  @!P0 BRA `(.L_x_10) ;  /* 0xfffffff800548947 */ /* 0x000fea000383ffff */
[----:B------:R-:W-:Y:S05]  /*07e0*/  BSYNC.RECONVERGENT B0 ;  /* 0x0000000000007941 */ /* 0x000fea0003800200 */
.L_x_0:
[----:B------:R-:W-:Y:S01]  /*07f0*/  BAR.SYNC.DEFER_BLOCKING 0x0 ;  /* 0x0000000000007b1d */ /* 0x000fe20000010000 */
[----:B------:R-:W-:-:S13]  /*0800*/  ISETP.NE.AND P0, PT, R0, RZ, PT ;  /* 0x000000ff0000720c */ /* 0x000fda0003f05270 */
[----:B------:R-:W-:Y:S05]  /*0810*/  @P0 EXIT ;  /* 0x000000000000094d */ /* 0x000fea0003800000 */
[----:B------:R-:W1:Y:S01]  /*0820*/  LDCU UR5, c[0x0][0x390] ;  /* 0x00007200ff0577ac */ /* 0x000e620008000800 */
[----:B----4-:R-:W2:Y:S08]  /*0830*/  LDC R7, c[0x0][0x390] ;  /* 0x0000e400ff077b82 */ /* 0x010eb00000000800 */
[----:B------:R-:W2:Y:S08]  /*0840*/  LDC.64 R2, c[0x0][0x3d8] ;  /* 0x0000f600ff027b82 */ /* 0x000eb00000000a00 */
[----:B------:R-:W3:Y:S01]  /*0850*/  LDC.64 R4, c[0x0][0x3d0] ;  /* 0x0000f400ff047b82 */ /* 0x000ee20000000a00 */
[----:B-1----:R-:W-:Y:S01]  /*0860*/  ISETP.NE.AND P0, PT, RZ, UR5, PT ;  /* 0x00000005ff007c0c */ /* 0x002fe2000bf05270 */
[----:B--2---:R1:W5:-:S12]  /*0870*/  ATOMG.E.ADD.STRONG.GPU PT, R3, desc[UR8][R2.64], R7 ;  /* 0x80000007020379a8 */ /* 0x00435800081ef108 */
[----:B------:R-:W-:Y:S05]  /*0880*/  @!P0 EXIT ;  /* 0x000000000000894d */ /* 0x000fea0003800000 */
[----:B------:R-:W2:Y:S01]  /*0890*/  S2UR UR7, SR_CgaCtaId ;  /* 0x00000000000779c3 */ /* 0x000ea20000008800 */
[----:B------:R-:W-:Y:S01]  /*08a0*/  USHF.R.S32.HI UR4, URZ, 0x1f, UR5 ;  /* 0x0000001fff047899 */ /* 0x000fe20008011405 */
[----:B-1-3-5:R-:W-:Y:S01]  /*08b0*/  IMAD.WIDE R2, R3, 0x4, R4 ;  /* 0x0000000403027825 */ /* 0x02afe200078e0204 */
[----:B------:R-:W-:Y:S01]  /*08c0*/  USHF.L.U32 UR10, UR5, 0x2, URZ ;  /* 0x00000002050a7899 */ /* 0x000fe200080006ff */
[----:B------:R-:W-:Y:S01]  /*08d0*/  PLOP3.LUT P0, PT, PT, PT, PT, 0x80, 0x8 ;  /* 0x000000000008781c */ /* 0x000fe20003f0f070 */
[----:B------:R-:W-:Y:S01]  /*08e0*/  USHF.L.U64.HI UR5, UR5, 0x2, UR4 ;  /* 0x0000000205057899 */ /* 0x000fe20008010204 */
[----:B------:R-:W-:Y:S01]  /*08f0*/  IMAD.MOV.U32 R15, RZ, RZ, RZ ;  /* 0x000000ffff0f7224 */ /* 0x000fe200078e00ff */
[----:B------:R-:W-:Y:S01]  /*0900*/  UISETP.GT.U32.AND UP0, UPT, UR10, URZ, UPT ;  /* 0x000000ff0a00728c */ /* 0x000fe2000bf04070 */
[----:B------:R-:W-:Y:S01]  /*0910*/  IMAD.MOV.U32 R17, RZ, RZ, RZ ;  /* 0x000000ffff117224 */ /* 0x000fe200078e00ff */
[----:B------:R-:W-:Y:S02]  /*0920*/  UMOV UR6, 0x400 ;  /* 0x0000040000067882 */ /* 0x000fe40000000000 */
[----:B------:R-:W-:-:S02]  /*0930*/  UISETP.GT.U32.AND.EX UP0, UPT, UR5, URZ, UPT, UP0 ;  /* 0x000000ff0500728c */ /* 0x000fc4000bf04100 */
[----:B------:R-:W-:-:S04]  /*0940*/  UIADD3 UR6, UPT, UPT, UR6, 0x4, URZ ;  /* 0x0000000406067890 */ /* 0x000fc8000fffe0ff */
[----:B--2---:R-:W-:-:S03]  /*0950*/  ULEA UR4, UR7, UR6, 0x18 ;  /* 0x0000000607047291 */ /* 0x004fc6000f8ec0ff */
[----:B------:R-:W-:Y:S09]  /*0960*/  BRA.U UP0, `(.L_x_11) ;  /* 0x0000000100207547 */ /* 0x000ff2000b800000 */
[----:B------:R-:W1:Y:S01]  /*0970*/  LDS.U8 R7, [UR4] ;  /* 0x00000004ff077984 */ /* 0x000e620008000000 */
[----:B------:R-:W-:Y:S01]  /*0980*/  IADD3 R4, P0, PT, R2, R15, RZ ;  /* 0x0000000f02047210 */ /* 0x000fe20007f1e0ff */
[----:B------:R-:W-:Y:S01]  /*0990*/  IMAD.MOV.U32 R15, RZ, RZ, 0x1 ;  /* 0x00000001ff0f7424 */ /* 0x000fe200078e00ff */
[----:B------:R-:W-:-:S03]  /*09a0*/  UIADD3 UR4, UPT, UPT, UR4, 0x1, URZ ;  /* 0x0000000104047890 */ /* 0x000fc6000fffe0ff */
[----:B------:R-:W-:Y:S01]  /*09b0*/  IMAD.X R5, R3, 0x1, R17, P0 ;  /* 0x0000000103057824 */ /* 0x000fe200000e0611 */
[----:B------:R-:W-:Y:S01]  /*09c0*/  PLOP3.LUT P0, PT, PT, PT, PT, 0x8, 0x80 ;  /* 0x000000000080781c */ /* 0x000fe20003f0e170 */
[----:B------:R-:W-:-:S03]  /*09d0*/  IMAD.MOV.U32 R17, RZ, RZ, RZ ;  /* 0x000000ffff117224 */ /* 0x000fc600078e00ff */
[----:B-1----:R1:W-:Y:S09]  /*09e0*/  STG.E.U8 desc[UR8][R4.64], R7 ;  /* 0x0000000704007986 */ /* 0x0023f2000c101108 */
.L_x_11:
[----:B------:R-:W-:Y:S01]  /*09f0*/  IMAD.U32 R0, RZ, RZ, UR5 ;  /* 0x00000005ff007e24 */ /* 0x000fe2000f8e00ff */
[C---:B------:R-:W-:Y:S02]  /*0a00*/  ISETP.LT.U32.AND P2, PT, R15.reuse, UR10, PT ;  /* 0x0000000a0f007c0c */ /* 0x040fe4000bf41070 */
[----:B-1----:R-:W-:Y:S02]  /*0a10*/  IADD3 R4, P3, PT, -R15, UR10, RZ ;  /* 0x0000000a0f047c10 */ /* 0x002fe4000ff7e1ff */
[----:B------:R-:W-:Y:S02]  /*0a20*/  ISETP.GT.U32.AND.EX P2, PT, R0, R17, PT, P2 ;  /* 0x000000110000720c */ /* 0x000fe40003f44120 */
[----:B------:R-:W-:Y:S02]  /*0a30*/  ISETP.LE.U32.AND P1, PT, R4, 0x3, PT ;  /* 0x000000030400780c */ /* 0x000fe40003f23070 */
[----:B------:R-:W-:-:S04]  /*0a40*/  IADD3.X R0, PT, PT, ~R17, UR5, RZ, P3, !PT ;  /* 0x0000000511007c10 */ /* 0x000fc80009ffe5ff */
[----:B------:R-:W-:-:S13]  /*0a50*/  ISETP.LE.U32.OR.EX P1, PT, R0, RZ, !P2, P1 ;  /* 0x000000ff0000720c */ /* 0x000fda0005723510 */
[----:B------:R-:W-:Y:S05]  /*0a60*/  @P1 BRA `(.L_x_12) ;  /* 0x00000000004c1947 */ /* 0x000fea0003800000 */
[----:B------:R-:W-:Y:S01]  /*0a70*/  UIADD3 UR6, UP0, UPT, UR10, -0x3, URZ ;  /* 0xfffffffd0a067890 */ /* 0x000fe2000ff1e0ff */
[----:B------:R-:W-:-:S03]  /*0a80*/  PLOP3.LUT P0, PT, PT, PT, PT, 0x8, 0x80 ;  /* 0x000000000080781c */ /* 0x000fc60003f0e170 */
[----:B------:R-:W-:-:S12]  /*0a90*/  UIADD3.X UR7, UPT, UPT, UR5, -0x1, URZ, UP0, !UPT ;  /* 0xffffffff05077890 */ /* 0x000fd800087fe4ff */
.L_x_13:
[----:B-1----:R-:W1:Y:S01]  /*0aa0*/  LDS.U8 R7, [UR4] ;  /* 0x00000004ff077984 */ /* 0x002e620008000000 */
[----:B------:R-:W-:-:S03]  /*0ab0*/  IADD3 R4, P1, PT, R2, R15, RZ ;  /* 0x0000000f02047210 */ /* 0x000fc60007f3e0ff */
[----:B------:R-:W2:Y:S02]  /*0ac0*/  LDS.U8 R9, [UR4+0x1] ;  /* 0x00000104ff097984 */ /* 0x000ea40008000000 */
[--C-:B------:R-:W-:Y:S01]  /*0ad0*/  IMAD.X R5, R3, 0x1, R17.reuse, P1 ;  /* 0x0000000103057824 */ /* 0x100fe200008e0611 */
[----:B------:R-:W-:Y:S01]  /*0ae0*/  IADD3 R15, P1, PT, R15, 0x4, RZ ;  /* 0x000000040f0f7810 */ /* 0x000fe20007f3e0ff */
[----:B------:R-:W3:Y:S04]  /*0af0*/  LDS.U8 R11, [UR4+0x2] ;  /* 0x00000204ff0b7984 */ /* 0x000ee80008000000 */
[----:B------:R-:W4:Y:S01]  /*0b00*/  LDS.U8 R13, [UR4+0x3] ;  /* 0x00000304ff0d7984 */ /* 0x000f220008000000 */
[----:B------:R-:W-:Y:S01]  /*0b10*/  IMAD.X R17, RZ, RZ, R17, P1 ;  /* 0x000000ffff117224 */ /* 0x000fe200008e0611 */
[----:B------:R-:W-:Y:S01]  /*0b20*/  ISETP.GE.U32.AND P1, PT, R15, UR6, PT ;  /* 0x000000060f007c0c */ /* 0x000fe2000bf26070 */
[----:B------:R-:W-:-:S03]  /*0b30*/  UIADD3 UR4, UPT, UPT, UR4, 0x4, URZ ;  /* 0x0000000404047890 */ /* 0x000fc6000fffe0ff */
[----:B------:R-:W-:Y:S01]  /*0b40*/  ISETP.GE.U32.AND.EX P1, PT, R17, UR7, PT, P1 ;  /* 0x0000000711007c0c */ /* 0x000fe2000bf26110 */
[----:B-1----:R1:W-:Y:S04]  /*0b50*/  STG.E.U8 desc[UR8][R4.64], R7 ;  /* 0x0000000704007986 */ /* 0x0023e8000c101108 */
[----:B--2---:R1:W-:Y:S04]  /*0b60*/  STG.E.U8 desc[UR8][R4.64+0x1], R9 ;  /* 0x0000010904007986 */ /* 0x0043e8000c101108 */
[----:B---3--:R1:W-:Y:S04]  /*0b70*/  STG.E.U8 desc[UR8][R4.64+0x2], R11 ;  /* 0x0000020b04007986 */ /* 0x0083e8000c101108 */
[----:B----4-:R1:W-:Y:S01]  /*0b80*/  STG.E.U8 desc[UR8][R4.64+0x3], R13 ;  /* 0x0000030d04007986 */ /* 0x0103e2000c101108 */
[----:B------:R-:W-:Y:S05]  /*0b90*/  @!P1 BRA `(.L_x_13) ;  /* 0xfffffffc00c09947 */ /* 0x000fea000383ffff */
.L_x_12:
        /* <DEDUP_REMOVED lines=8> */
[----:B------:R-:W1:Y:S01]  /*0c20*/  LDS.U8 R7, [UR4] ;  /* 0x00000004ff077984 */ /* 0x000e620008000000 */
[----:B------:R-:W-:Y:S02]  /*0c30*/  IADD3 R4, P0, PT, R2, R15, RZ ;  /* 0x0000000f02047210 */ /* 0x000fe40007f1e0ff */
[----:B------:R-:W-:Y:S01]  /*0c40*/  IADD3 R15, P1, PT, R15, 0x2, RZ ;  /* 0x000000020f0f7810 */ /* 0x000fe20007f3e0ff */
[----:B------:R-:W2:Y:S01]  /*0c50*/  LDS.U8 R9, [UR4+0x1] ;  /* 0x00000104ff097984 */ /* 0x000ea20008000000 */
[----:B------:R-:W-:Y:S01]  /*0c60*/  UIADD3 UR4, UPT, UPT, UR4, 0x2, URZ ;  /* 0x0000000204047890 */ /* 0x000fe2000fffe0ff */
[--C-:B------:R-:W-:Y:S01]  /*0c70*/  IMAD.X R5, R3, 0x1, R17.reuse, P0 ;  /* 0x0000000103057824 */ /* 0x100fe200000e0611 */
[----:B------:R-:W-:Y:S01]  /*0c80*/  PLOP3.LUT P0, PT, PT, PT, PT, 0x8, 0x80 ;  /* 0x000000000080781c */ /* 0x000fe20003f0e170 */
[----:B------:R-:W-:-:S03]  /*0c90*/  IMAD.X R17, RZ, RZ, R17, P1 ;  /* 0x000000ffff117224 */ /* 0x000fc600008e0611 */
[----:B-1----:R1:W-:Y:S04]  /*0ca0*/  STG.E.U8 desc[UR8][R4.64], R7 ;  /* 0x0000000704007986 */ /* 0x0023e8000c101108 */
[----:B--2---:R1:W-:Y:S05]  /*0cb0*/  STG.E.U8 desc[UR8][R4.64+0x1], R9 ;  /* 0x0000010904007986 */ /* 0x0043ea000c101108 */
.L_x_14:
[----:B------:R-:W-:-:S04]  /*0cc0*/  ISETP.LT.U32.AND P1, PT, R15, UR10, PT ;  /* 0x0000000a0f007c0c */ /* 0x000fc8000bf21070 */
[----:B------:R-:W-:-:S13]  /*0cd0*/  ISETP.LT.U32.OR.EX P0, PT, R17, UR5, P0, P1 ;  /* 0x0000000511007c0c */ /* 0x000fda0008701510 */
[----:B------:R-:W-:Y:S05]  /*0ce0*/  @!P0 EXIT ;  /* 0x000000000000894d */ /* 0x000fea0003800000 */
[----:B-1----:R-:W1:Y:S01]  /*0cf0*/  LDS.U8 R5, [UR4] ;  /* 0x00000004ff057984 */ /* 0x002e620008000000 */
[----:B------:R-:W-:-:S05]  /*0d00*/  IADD3 R2, P0, PT, R2, R15, RZ ;  /* 0x0000000f02027210 */ /* 0x000fca0007f1e0ff */
[----:B------:R-:W-:-:S05]  /*0d10*/  IMAD.X R3, R3, 0x1, R17, P0 ;  /* 0x0000000103037824 */ /* 0x000fca00000e0611 */
[----:B-1----:R-:W-:Y:S01]  /*0d20*/  STG.E.U8 desc[UR8][R2.64], R5 ;  /* 0x0000000502007986 */ /* 0x002fe2000c101108 */
[----:B------:R-:W-:Y:S05]  /*0d30*/  EXIT ;  /* 0x000000000000794d */ /* 0x000fea0003800000 */
.L_x_15:
[----:B------:R-:W-:-:S00]  /*0d40*/  BRA `(.L_x_15) ;  /* 0xfffffffc00fc7947 */ /* 0x000fc0000383ffff */
[----:B------:R-:W-:-:S00]  /*0d50*/  NOP ;  /* 0x0000000000007918 */ /* 0x000fc00000000000 */
        /* <DEDUP_REMOVED lines=10> */
.L_x_26:


//--------------------- .nv.shared._Z3BFSiiiiiPKiS0_PiS0_S0_S1_S0_S1_S1_ --------------------------
	.section	.nv.shared._Z3BFSiiiiiPKiS0_PiS0_S0_S1_S0_S1_S1_,"aw",@nobits
	.sectionflags	@""
	.align	4
.nv.shared._Z3BFSiiiiiPKiS0_PiS0_S0_S1_S0_S1_S1_:
	.zero		1284


//--------------------- .nv.shared.reserved.0     --------------------------
	.section	.nv.shared.reserved.0,"aw",@nobits
	.weak		__nv_reservedSMEM_offset_0_alias
	.size		__nv_reservedSMEM_offset_0_alias, 0, 64
	.other		__nv_reservedSMEM_offset_0_alias,@"STO_CUDA_RESERVED_SHARED STV_DEFAULT"
__nv_reservedSMEM_offset_0_alias:
	.zero		0
	.zero		64


//--------------------- .nv.constant0._Z3BFSiiiiiPKiS0_PiS0_S0_S1_S0_S1_S1_ --------------------------
	.section	.nv.constant0._Z3BFSiiiiiPKiS0_PiS0_S0_S1_S0_S1_S1_,"a",@progbits
	.sectionflags	@""
	.align	4
.nv.constant0._Z3BFSiiiiiPKiS0_PiS0_S0_S1_S0_S1_S1_:
	.zero		992


//--------------------- SYMBOLS --------------------------

	.type		.nv.reservedSmem.offset0,@object
	.size		.nv.reservedSmem.offset0,0x4
	.type		.nv.reservedSmem.cap,@object
	.size		.nv.reservedSmem.cap,0x4
